	.headerflags	@"EF_CUDA_TEXMODE_UNIFIED EF_CUDA_64BIT_ADDRESS EF_CUDA_ACCELERATORS EF_CUDA_SM90 EF_CUDA_VIRTUAL_SM(EF_CUDA_SM90)"
	.elftype	@"ET_EXEC"


//--------------------- .nv.info                  --------------------------
	.section	.nv.info,"",@"SHT_CUDA_INFO"
	.align	4


	//----- nvinfo : EIATTR_REGCOUNT
	.align		4
        /*0000*/ 	.byte	0x04, 0x2f
        /*0002*/ 	.short	(.L_3 - .L_2)
	.align		4
.L_2:
        /*0004*/ 	.word	index@(triton_poi_fused__native_batch_norm_legit_no_training_cat_relu_29)
        /*0008*/ 	.word	0x00000048


	//----- nvinfo : EIATTR_MIN_STACK_SIZE
	.align		4
.L_3:
        /*000c*/ 	.byte	0x04, 0x12
        /*000e*/ 	.short	(.L_5 - .L_4)
	.align		4
.L_4:
        /*0010*/ 	.word	index@(triton_poi_fused__native_batch_norm_legit_no_training_cat_relu_29)
        /*0014*/ 	.word	0x00000000


	//----- nvinfo : EIATTR_FRAME_SIZE
	.align		4
.L_5:
        /*0018*/ 	.byte	0x04, 0x11
        /*001a*/ 	.short	(.L_7 - .L_6)
	.align		4
.L_6:
        /*001c*/ 	.word	index@(triton_poi_fused__native_batch_norm_legit_no_training_cat_relu_29)
        /*0020*/ 	.word	0x00000000


	//----- nvinfo : EIATTR_MIN_STACK_SIZE
	.align		4
.L_7:
        /*0024*/ 	.byte	0x04, 0x12
        /*0026*/ 	.short	(.L_9 - .L_8)
	.align		4
.L_8:
        /*0028*/ 	.word	index@(triton_poi_fused__native_batch_norm_legit_no_training_cat_relu_29)
        /*002c*/ 	.word	0x00000000
.L_9:


//--------------------- .nv.info.triton_poi_fused__native_batch_norm_legit_no_training_cat_relu_29 --------------------------
	.section	.nv.info.triton_poi_fused__native_batch_norm_legit_no_training_cat_relu_29,"",@"SHT_CUDA_INFO"
	.sectionflags	@""
	.align	4


	//----- nvinfo : EIATTR_CUDA_API_VERSION
	.align		4
        /*0000*/ 	.byte	0x04, 0x37
        /*0002*/ 	.short	(.L_11 - .L_10)
.L_10:
        /*0004*/ 	.word	0x0000007c


	//----- nvinfo : EIATTR_KPARAM_INFO
	.align		4
.L_11:
        /*0008*/ 	.byte	0x04, 0x17
        /*000a*/ 	.short	(.L_13 - .L_12)
.L_12:
        /*000c*/ 	.word	0x00000000
        /*0010*/ 	.short	0x000a
        /*0012*/ 	.short	0x0050
        /*0014*/ 	.byte	0x00, 0xf0, 0x11, 0x00


	//----- nvinfo : EIATTR_KPARAM_INFO
	.align		4
.L_13:
        /*0018*/ 	.byte	0x04, 0x17
        /*001a*/ 	.short	(.L_15 - .L_14)
.L_14:
        /*001c*/ 	.word	0x00000000
        /*0020*/ 	.short	0x0009
        /*0022*/ 	.short	0x0048
        /*0024*/ 	.byte	0x00, 0xf4, 0x21, 0x00


	//----- nvinfo : EIATTR_KPARAM_INFO
	.align		4
.L_15:
        /*0028*/ 	.byte	0x04, 0x17
        /*002a*/ 	.short	(.L_17 - .L_16)
.L_16:
        /*002c*/ 	.word	0x00000000
        /*0030*/ 	.short	0x0008
        /*0032*/ 	.short	0x0040
        /*0034*/ 	.byte	0x00, 0xf4, 0x21, 0x00


	//----- nvinfo : EIATTR_KPARAM_INFO
	.align		4
.L_17:
        /*0038*/ 	.byte	0x04, 0x17
        /*003a*/ 	.short	(.L_19 - .L_18)
.L_18:
        /*003c*/ 	.word	0x00000000
        /*0040*/ 	.short	0x0007
        /*0042*/ 	.short	0x0038
        /*0044*/ 	.byte	0x00, 0xf4, 0x21, 0x00


	//----- nvinfo : EIATTR_KPARAM_INFO
	.align		4
.L_19:
        /*0048*/ 	.byte	0x04, 0x17
        /*004a*/ 	.short	(.L_21 - .L_20)
.L_20:
        /*004c*/ 	.word	0x00000000
        /*0050*/ 	.short	0x0006
        /*0052*/ 	.short	0x0030
        /*0054*/ 	.byte	0x00, 0xf4, 0x21, 0x00


	//----- nvinfo : EIATTR_KPARAM_INFO
	.align		4
.L_21:
        /*0058*/ 	.byte	0x04, 0x17
        /*005a*/ 	.short	(.L_23 - .L_22)
.L_22:
        /*005c*/ 	.word	0x00000000
        /*0060*/ 	.short	0x0005
        /*0062*/ 	.short	0x0028
        /*0064*/ 	.byte	0x00, 0xf4, 0x21, 0x00


	//----- nvinfo : EIATTR_KPARAM_INFO
	.align		4
.L_23:
        /*0068*/ 	.byte	0x04, 0x17
        /*006a*/ 	.short	(.L_25 - .L_24)
.L_24:
        /*006c*/ 	.word	0x00000000
        /*0070*/ 	.short	0x0004
        /*0072*/ 	.short	0x0020
        /*0074*/ 	.byte	0x00, 0xf4, 0x21, 0x00


	//----- nvinfo : EIATTR_KPARAM_INFO
	.align		4
.L_25:
        /*0078*/ 	.byte	0x04, 0x17
        /*007a*/ 	.short	(.L_27 - .L_26)
.L_26:
        /*007c*/ 	.word	0x00000000
        /*0080*/ 	.short	0x0003
        /*0082*/ 	.short	0x0018
        /*0084*/ 	.byte	0x00, 0xf4, 0x21, 0x00


	//----- nvinfo : EIATTR_KPARAM_INFO
	.align		4
.L_27:
        /*0088*/ 	.byte	0x04, 0x17
        /*008a*/ 	.short	(.L_29 - .L_28)
.L_28:
        /*008c*/ 	.word	0x00000000
        /*0090*/ 	.short	0x0002
        /*0092*/ 	.short	0x0010
        /*0094*/ 	.byte	0x00, 0xf4, 0x21, 0x00


	//----- nvinfo : EIATTR_KPARAM_INFO
	.align		4
.L_29:
        /*0098*/ 	.byte	0x04, 0x17
        /*009a*/ 	.short	(.L_31 - .L_30)
.L_30:
        /*009c*/ 	.word	0x00000000
        /*00a0*/ 	.short	0x0001
        /*00a2*/ 	.short	0x0008
        /*00a4*/ 	.byte	0x00, 0xf4, 0x21, 0x00


	//----- nvinfo : EIATTR_KPARAM_INFO
	.align		4
.L_31:
        /*00a8*/ 	.byte	0x04, 0x17
        /*00aa*/ 	.short	(.L_33 - .L_32)
.L_32:
        /*00ac*/ 	.word	0x00000000
        /*00b0*/ 	.short	0x0000
        /*00b2*/ 	.short	0x0000
        /*00b4*/ 	.byte	0x00, 0xf4, 0x21, 0x00


	//----- nvinfo : EIATTR_SPARSE_MMA_MASK
	.align		4
.L_33:
        /*00b8*/ 	.byte	0x03, 0x50
        /*00ba*/ 	.short	0x0000


	//----- nvinfo : EIATTR_MAXREG_COUNT
	.align		4
        /*00bc*/ 	.byte	0x03, 0x1b
        /*00be*/ 	.short	0x00ff


	//----- nvinfo : EIATTR_EXIT_INSTR_OFFSETS
	.align		4
        /*00c0*/ 	.byte	0x04, 0x1c
        /*00c2*/ 	.short	(.L_35 - .L_34)


	//   ....[0]....
.L_34:
        /*00c4*/ 	.word	0x00001a00


	//   ....[1]....
        /*00c8*/ 	.word	0x00001a20


	//----- nvinfo : EIATTR_REQNTID
	.align		4
.L_35:
        /*00cc*/ 	.byte	0x04, 0x10
        /*00ce*/ 	.short	(.L_37 - .L_36)
.L_36:
        /*00d0*/ 	.word	0x00000080
        /*00d4*/ 	.word	0x00000001
        /*00d8*/ 	.word	0x00000001


	//----- nvinfo : EIATTR_CBANK_PARAM_SIZE
	.align		4
.L_37:
        /*00dc*/ 	.byte	0x03, 0x19
        /*00de*/ 	.short	0x0054


	//----- nvinfo : EIATTR_PARAM_CBANK
	.align		4
        /*00e0*/ 	.byte	0x04, 0x0a
        /*00e2*/ 	.short	(.L_39 - .L_38)
	.align		4
.L_38:
        /*00e4*/ 	.word	index@(.nv.constant0.triton_poi_fused__native_batch_norm_legit_no_training_cat_relu_29)
        /*00e8*/ 	.short	0x0210
        /*00ea*/ 	.short	0x0054


	//----- nvinfo : EIATTR_SW_WAR
	.align		4
.L_39:
        /*00ec*/ 	.byte	0x04, 0x36
        /*00ee*/ 	.short	(.L_41 - .L_40)
.L_40:
        /*00f0*/ 	.word	0x00000008
.L_41:


//--------------------- .nv.callgraph             --------------------------
	.section	.nv.callgraph,"",@"SHT_CUDA_CALLGRAPH"
	.align	4
	.sectionentsize	8
	.align		4
        /*0000*/ 	.word	0x00000000
	.align		4
        /*0004*/ 	.word	0xffffffff
	.align		4
        /*0008*/ 	.word	0x00000000
	.align		4
        /*000c*/ 	.word	0xfffffffe
	.align		4
        /*0010*/ 	.word	0x00000000
	.align		4
        /*0014*/ 	.word	0xfffffffd
	.align		4
        /*0018*/ 	.word	0x00000000
	.align		4
        /*001c*/ 	.word	0xfffffffc


//--------------------- .nv.constant4             --------------------------
	.section	.nv.constant4,"a",@progbits
	.align	8
	.align		8
.nv.constant4:
        /*0000*/ 	.dword	_$_str
	.align		8
        /*0008*/ 	.dword	_$_str_$_2


//--------------------- .text.triton_poi_fused__native_batch_norm_legit_no_training_cat_relu_29 --------------------------
	.section	.text.triton_poi_fused__native_batch_norm_legit_no_training_cat_relu_29,"ax",@progbits
	.align	128
        .global         triton_poi_fused__native_batch_norm_legit_no_training_cat_relu_29
        .type           triton_poi_fused__native_batch_norm_legit_no_training_cat_relu_29,@function
        .size           triton_poi_fused__native_batch_norm_legit_no_training_cat_relu_29,(.L_x_1 - triton_poi_fused__native_batch_norm_legit_no_training_cat_relu_29)
        .other          triton_poi_fused__native_batch_norm_legit_no_training_cat_relu_29,@"STO_CUDA_ENTRY STV_DEFAULT"
triton_poi_fused__native_batch_norm_legit_no_training_cat_relu_29:
.text.triton_poi_fused__native_batch_norm_legit_no_training_cat_relu_29:
[----:B------:R-:W0:Y:S01]  /*0000*/  LDC R1, c[0x0][0x28] ;  /* 0x00000a00ff017b82 */ /* 0x000e220000000800 */
[----:B------:R-:W1:Y:S01]  /*0010*/  S2R R0, SR_TID.X ;  /* 0x0000000000007919 */ /* 0x000e620000002100 */
[----:B------:R-:W-:Y:S01]  /*0020*/  ULDC.64 UR6, c[0x0][0x228] ;  /* 0x00008a0000067ab9 */ /* 0x000fe20000000a00 */
[----:B------:R-:W-:Y:S01]  /*0030*/  CS2R R32, SRZ ;  /* 0x0000000000207805 */ /* 0x000fe2000001ff00 */
[----:B------:R-:W-:Y:S01]  /*0040*/  ULDC.64 UR4, c[0x0][0x208] ;  /* 0x0000820000047ab9 */ /* 0x000fe20000000a00 */
[----:B------:R-:W2:Y:S01]  /*0050*/  S2R R3, SR_CTAID.X ;  /* 0x0000000000037919 */ /* 0x000ea20000002500 */
[----:B------:R-:W-:Y:S01]  /*0060*/  ULDC.64 UR8, c[0x0][0x218] ;  /* 0x0000860000087ab9 */ /* 0x000fe20000000a00 */
[----:B------:R-:W-:Y:S01]  /*0070*/  IMAD.MOV.U32 R34, RZ, RZ, RZ ;  /* 0x000000ffff227224 */ /* 0x000fe200078e00ff */
[----:B------:R-:W-:Y:S01]  /*0080*/  CS2R R20, SRZ ;  /* 0x0000000000147805 */ /* 0x000fe2000001ff00 */
[----:B------:R-:W-:Y:S01]  /*0090*/  ULDC.64 UR10, c[0x0][0x220] ;  /* 0x00008800000a7ab9 */ /* 0x000fe20000000a00 */
[----:B-1----:R-:W-:Y:S01]  /*00a0*/  IMAD.SHL.U32 R0, R0, 0x4, RZ ;  /* 0x0000000400007824 */ /* 0x002fe200078e00ff */
[----:B--2---:R-:W-:-:S04]  /*00b0*/  SHF.R.S32.HI R2, RZ, 0x15, R3 ;  /* 0x00000015ff027819 */ /* 0x004fc80000011403 */
[----:B------:R-:W-:Y:S02]  /*00c0*/  LOP3.LUT R0, R0, 0x1fc, RZ, 0xc0, !PT ;  /* 0x000001fc00007812 */ /* 0x000fe400078ec0ff */
[----:B------:R-:W-:-:S03]  /*00d0*/  SGXT R2, R2, 0x1 ;  /* 0x000000010202781a */ /* 0x000fc60000000200 */
[----:B------:R-:W-:-:S04]  /*00e0*/  IMAD R0, R3, 0x400, R0 ;  /* 0x0000040003007824 */ /* 0x000fc800078e0200 */
[----:B------:R-:W-:-:S04]  /*00f0*/  VIADD R15, R0, 0x200 ;  /* 0x00000200000f7836 */ /* 0x000fc80000000000 */
[----:B------:R-:W-:Y:S01]  /*0100*/  IMAD.HI R50, R15, 0x67b23a55, RZ ;  /* 0x67b23a550f327827 */ /* 0x000fe200078e02ff */
[C---:B------:R-:W-:Y:S02]  /*0110*/  LEA.HI R3, R2.reuse, R15, RZ, 0x4 ;  /* 0x0000000f02037211 */ /* 0x040fe400078f20ff */
[----:B------:R-:W-:Y:S02]  /*0120*/  LEA.HI R2, R2, R0, RZ, 0x4 ;  /* 0x0000000002027211 */ /* 0x000fe400078f20ff */
[----:B------:R-:W-:Y:S02]  /*0130*/  SHF.R.S32.HI R37, RZ, 0x4, R3 ;  /* 0x00000004ff257819 */ /* 0x000fe40000011403 */
[----:B------:R-:W-:Y:S02]  /*0140*/  SHF.R.S32.HI R44, RZ, 0x4, R2 ;  /* 0x00000004ff2c7819 */ /* 0x000fe40000011402 */
[----:B------:R-:W-:Y:S01]  /*0150*/  SHF.R.U32.HI R3, RZ, 0x1f, R50 ;  /* 0x0000001fff037819 */ /* 0x000fe20000011632 */
[----:B------:R-:W-:Y:S01]  /*0160*/  IMAD.HI R4, R37, 0x67b23a55, RZ ;  /* 0x67b23a5525047827 */ /* 0x000fe200078e02ff */
[----:B------:R-:W-:-:S02]  /*0170*/  ISETP.GE.AND P0, PT, R15, 0x13c00, PT ;  /* 0x00013c000f00780c */ /* 0x000fc40003f06270 */
[----:B------:R-:W-:Y:S01]  /*0180*/  LEA.HI.SX32 R50, R50, R3, 0x13 ;  /* 0x0000000332327211 */ /* 0x000fe200078f9aff */
[----:B------:R-:W-:Y:S01]  /*0190*/  IMAD.HI R6, R44, 0x67b23a55, RZ ;  /* 0x67b23a552c067827 */ /* 0x000fe200078e02ff */
[----:B------:R-:W-:-:S03]  /*01a0*/  SHF.R.U32.HI R5, RZ, 0x1f, R4 ;  /* 0x0000001fff057819 */ /* 0x000fc60000011604 */
[----:B------:R-:W-:Y:S01]  /*01b0*/  IMAD R13, R50, 0x4c00, RZ ;  /* 0x00004c00320d7824 */ /* 0x000fe200078e02ff */
[----:B------:R-:W-:Y:S02]  /*01c0*/  LEA.HI.SX32 R4, R4, R5, 0x17 ;  /* 0x0000000504047211 */ /* 0x000fe400078fbaff */
[----:B------:R-:W-:Y:S02]  /*01d0*/  LOP3.LUT R5, R2, 0xfffffff0, RZ, 0xc0, !PT ;  /* 0xfffffff002057812 */ /* 0x000fe400078ec0ff */
[----:B------:R-:W1:Y:S01]  /*01e0*/  LDC.64 R2, c[0x0][0x238] ;  /* 0x00008e00ff027b82 */ /* 0x000e620000000a00 */
[----:B------:R-:W-:Y:S01]  /*01f0*/  IMAD R37, R4, -0x4f0, R37 ;  /* 0xfffffb1004257824 */ /* 0x000fe200078e0225 */
[----:B------:R-:W-:Y:S01]  /*0200*/  SHF.R.U32.HI R7, RZ, 0x1f, R6 ;  /* 0x0000001fff077819 */ /* 0x000fe20000011606 */
[----:B------:R-:W-:Y:S02]  /*0210*/  IMAD.IADD R12, R0, 0x1, -R5 ;  /* 0x00000001000c7824 */ /* 0x000fe400078e0a05 */
[C---:B------:R-:W-:Y:S01]  /*0220*/  IMAD.SHL.U32 R4, R37.reuse, 0x10, RZ ;  /* 0x0000001025047824 */ /* 0x040fe200078e00ff */
[----:B------:R-:W-:Y:S01]  /*0230*/  LEA.HI.SX32 R7, R6, R7, 0x17 ;  /* 0x0000000706077211 */ /* 0x000fe200078fbaff */
[----:B------:R-:W-:Y:S01]  /*0240*/  IMAD R5, R50, 0x4180, RZ ;  /* 0x0000418032057824 */ /* 0x000fe200078e02ff */
[----:B------:R-:W-:Y:S01]  /*0250*/  SHF.R.S32.HI R24, RZ, 0x1f, R12 ;  /* 0x0000001fff187819 */ /* 0x000fe2000001140c */
[----:B------:R-:W-:Y:S01]  /*0260*/  VIADD R36, R37, 0xfffffc00 ;  /* 0xfffffc0025247836 */ /* 0x000fe20000000000 */
[--C-:B------:R-:W-:Y:S01]  /*0270*/  SHF.R.S32.HI R6, RZ, 0x1f, R13.reuse ;  /* 0x0000001fff067819 */ /* 0x100fe2000001140d */
[----:B------:R-:W-:Y:S01]  /*0280*/  IMAD R44, R7, -0x4f0, R44 ;  /* 0xfffffb10072c7824 */ /* 0x000fe200078e022c */
[----:B------:R-:W-:Y:S01]  /*0290*/  SHF.R.S32.HI R9, RZ, 0x1f, R4 ;  /* 0x0000001fff097819 */ /* 0x000fe20000011404 */
[----:B------:R-:W-:Y:S01]  /*02a0*/  VIADD R10, R37, 0xfffffb40 ;  /* 0xfffffb40250a7836 */ /* 0x000fe20000000000 */
[----:B------:R-:W-:-:S02]  /*02b0*/  IADD3 R8, P1, P2, R4, R12, R13 ;  /* 0x0000000c04087210 */ /* 0x000fc40007a3e00d */
[----:B------:R-:W-:Y:S02]  /*02c0*/  IADD3 R4, P3, P5, R4, R5, R12 ;  /* 0x0000000504047210 */ /* 0x000fe40007d7e00c */
[----:B------:R-:W-:Y:S02]  /*02d0*/  IADD3.X R11, R9, R24, R6, P1, P2 ;  /* 0x00000018090b7210 */ /* 0x000fe40000fe4406 */
[----:B------:R-:W-:Y:S01]  /*02e0*/  LEA R22, P1, R8, UR6, 0x2 ;  /* 0x0000000608167c11 */ /* 0x000fe2000f8210ff */
[----:B------:R-:W-:Y:S01]  /*02f0*/  IMAD.SHL.U32 R30, R4, 0x4, RZ ;  /* 0x00000004041e7824 */ /* 0x000fe200078e00ff */
[----:B------:R-:W-:Y:S02]  /*0300*/  SHF.R.S32.HI R5, RZ, 0x1f, R5 ;  /* 0x0000001fff057819 */ /* 0x000fe40000011405 */
[----:B------:R-:W-:Y:S01]  /*0310*/  LEA.HI.X R23, R8, UR7, R11, 0x2, P1 ;  /* 0x0000000708177c11 */ /* 0x000fe200088f140b */
[----:B-1----:R-:W-:Y:S01]  /*0320*/  IMAD.WIDE R26, R44, 0x4, R2 ;  /* 0x000000042c1a7825 */ /* 0x002fe200078e0202 */
[----:B------:R-:W-:-:S02]  /*0330*/  ISETP.GE.AND P1, PT, R0, 0x13c00, PT ;  /* 0x00013c000000780c */ /* 0x000fc40003f26270 */
[----:B------:R-:W-:Y:S02]  /*0340*/  IADD3.X R5, R9, R5, R24, P3, P5 ;  /* 0x0000000509057210 */ /* 0x000fe40001fea418 */
[----:B------:R-:W-:Y:S02]  /*0350*/  CS2R R8, SRZ ;  /* 0x0000000000087805 */ /* 0x000fe4000001ff00 */
[----:B------:R-:W-:Y:S02]  /*0360*/  ISETP.LT.U32.AND P2, PT, R36, 0xc0, !P0 ;  /* 0x000000c02400780c */ /* 0x000fe40004741070 */
[----:B------:R-:W-:Y:S02]  /*0370*/  ISETP.LT.U32.AND P4, PT, R10, 0x18, !P0 ;  /* 0x000000180a00780c */ /* 0x000fe40004781070 */
[----:B------:R-:W-:Y:S02]  /*0380*/  CS2R R10, SRZ ;  /* 0x00000000000a7805 */ /* 0x000fe4000001ff00 */
[----:B------:R-:W-:-:S02]  /*0390*/  SHF.L.U64.HI R14, R4, 0x2, R5 ;  /* 0x00000002040e7819 */ /* 0x000fc40000010205 */
[----:B------:R-:W-:Y:S01]  /*03a0*/  CS2R R4, SRZ ;  /* 0x0000000000047805 */ /* 0x000fe2000001ff00 */
[----:B------:R-:W2:Y:S01]  /*03b0*/  @!P1 LDG.E.EL R32, desc[UR4][R26.64] ;  /* 0x000000041a209981 */ /* 0x000ea2000c2e1900 */
[----:B------:R-:W-:Y:S02]  /*03c0*/  IADD3 R28, P3, R30, UR8, RZ ;  /* 0x000000081e1c7c10 */ /* 0x000fe4000ff7e0ff */
[----:B------:R-:W-:Y:S01]  /*03d0*/  CS2R R6, SRZ ;  /* 0x0000000000067805 */ /* 0x000fe2000001ff00 */
[----:B------:R-:W3:Y:S01]  /*03e0*/  @!P1 LDG.E.EL R33, desc[UR4][R26.64] ;  /* 0x000000041a219981 */ /* 0x000ee2000c2e1900 */
[----:B------:R-:W-:Y:S02]  /*03f0*/  IADD3.X R29, R14, UR9, RZ, P3, !PT ;  /* 0x000000090e1d7c10 */ /* 0x000fe40009ffe4ff */
[----:B------:R-:W-:Y:S01]  /*0400*/  ISETP.GT.AND P3, PT, R37, 0x4d7, !P0 ;  /* 0x000004d72500780c */ /* 0x000fe20004764270 */
[----:B------:R-:W4:Y:S01]  /*0410*/  @!P1 LDG.E.EL R34, desc[UR4][R26.64] ;  /* 0x000000041a229981 */ /* 0x000f22000c2e1900 */
[----:B------:R-:W-:-:S02]  /*0420*/  IADD3 R30, P5, R30, UR10, RZ ;  /* 0x0000000a1e1e7c10 */ /* 0x000fc4000ffbe0ff */
[----:B------:R-:W-:Y:S01]  /*0430*/  CS2R R16, SRZ ;  /* 0x0000000000107805 */ /* 0x000fe2000001ff00 */
[----:B------:R1:W5:Y:S01]  /*0440*/  @P2 LDG.E.128 R8, desc[UR4][R22.64+-0x10000] ;  /* 0xff00000416082981 */ /* 0x000362000c1e1d00 */
[----:B------:R-:W-:Y:S02]  /*0450*/  CS2R R18, SRZ ;  /* 0x0000000000127805 */ /* 0x000fe4000001ff00 */
[----:B------:R-:W-:Y:S01]  /*0460*/  IADD3.X R31, R14, UR11, RZ, P5, !PT ;  /* 0x0000000b0e1f7c10 */ /* 0x000fe2000affe4ff */
[----:B------:R1:W5:Y:S04]  /*0470*/  @P4 LDG.E.128 R4, desc[UR4][R28.64+-0x3000] ;  /* 0xffd000041c044981 */ /* 0x000368000c1e1d00 */
[----:B------:R1:W5:Y:S02]  /*0480*/  @!P1 LDG.E.EL R21, desc[UR4][R26.64] ;  /* 0x000000041a159981 */ /* 0x000364000c2e1900 */
[----:B-1----:R-:W-:-:S02]  /*0490*/  IMAD.MOV.U32 R22, RZ, RZ, RZ ;  /* 0x000000ffff167224 */ /* 0x002fc400078e00ff */
[----:B------:R1:W5:Y:S01]  /*04a0*/  @P3 LDG.E.128 R16, desc[UR4][R30.64+-0x3600] ;  /* 0xffca00041e103981 */ /* 0x000362000c1e1d00 */
[----:B0-----:R-:W-:-:S04]  /*04b0*/  IMAD.WIDE R28, R37, 0x4, R2 ;  /* 0x00000004251c7825 */ /* 0x001fc800078e0202 */
[----:B------:R-:W-:Y:S01]  /*04c0*/  IMAD.MOV.U32 R2, RZ, RZ, RZ ;  /* 0x000000ffff027224 */ /* 0x000fe200078e00ff */
[----:B------:R-:W5:Y:S01]  /*04d0*/  @!P0 LDG.E.EL R22, desc[UR4][R28.64] ;  /* 0x000000041c168981 */ /* 0x000f62000c2e1900 */
[----:B------:R-:W-:-:S03]  /*04e0*/  IMAD.MOV.U32 R14, RZ, RZ, RZ ;  /* 0x000000ffff0e7224 */ /* 0x000fc600078e00ff */
[----:B------:R-:W5:Y:S04]  /*04f0*/  @!P0 LDG.E.EL R20, desc[UR4][R28.64] ;  /* 0x000000041c148981 */ /* 0x000f68000c2e1900 */
[----:B------:R-:W5:Y:S04]  /*0500*/  @!P0 LDG.E.EL R2, desc[UR4][R28.64] ;  /* 0x000000041c028981 */ /* 0x000f68000c2e1900 */
[----:B------:R0:W5:Y:S01]  /*0510*/  @!P0 LDG.E.EL R14, desc[UR4][R28.64] ;  /* 0x000000041c0e8981 */ /* 0x000162000c2e1900 */
[----:B------:R-:W-:-:S05]  /*0520*/  IMAD.HI R49, R0, 0x67b23a55, RZ ;  /* 0x67b23a5500317827 */ /* 0x000fca00078e02ff */
[----:B------:R-:W-:-:S04]  /*0530*/  SHF.R.U32.HI R26, RZ, 0x1f, R49 ;  /* 0x0000001fff1a7819 */ /* 0x000fc80000011631 */
[----:B------:R-:W-:Y:S01]  /*0540*/  LEA.HI.SX32 R49, R49, R26, 0x13 ;  /* 0x0000001a31317211 */ /* 0x000fe200078f9aff */
[----:B------:R-:W-:-:S04]  /*0550*/  IMAD.SHL.U32 R25, R44, 0x10, RZ ;  /* 0x000000102c197824 */ /* 0x000fc800078e00ff */
[C---:B------:R-:W-:Y:S01]  /*0560*/  IMAD R23, R49.reuse, 0x4c00, RZ ;  /* 0x00004c0031177824 */ /* 0x040fe200078e02ff */
[----:B------:R-:W-:Y:S01]  /*0570*/  SHF.R.S32.HI R35, RZ, 0x1f, R25 ;  /* 0x0000001fff237819 */ /* 0x000fe20000011419 */
[----:B-1----:R-:W-:-:S03]  /*0580*/  IMAD R31, R49, 0x4180, RZ ;  /* 0x00004180311f7824 */ /* 0x002fc600078e02ff */
[--C-:B------:R-:W-:Y:S02]  /*0590*/  SHF.R.S32.HI R26, RZ, 0x1f, R23.reuse ;  /* 0x0000001fff1a7819 */ /* 0x100fe40000011417 */
[----:B------:R-:W-:Y:S01]  /*05a0*/  IADD3 R27, P5, P6, R25, R12, R23 ;  /* 0x0000000c191b7210 */ /* 0x000fe20007ebe017 */
[----:B------:R-:W-:Y:S02]  /*05b0*/  IMAD R3, R49, -0x4f00, R0 ;  /* 0xffffb10031037824 */ /* 0x000fe400078e0200 */
[----:B0-----:R-:W-:Y:S01]  /*05c0*/  IMAD R28, R50, -0x4f00, R15 ;  /* 0xffffb100321c7824 */ /* 0x001fe200078e020f */
[----:B------:R-:W-:Y:S02]  /*05d0*/  IADD3.X R26, R35, R24, R26, P5, P6 ;  /* 0x00000018231a7210 */ /* 0x000fe40002fec41a */
[----:B------:R-:W-:Y:S01]  /*05e0*/  IADD3 R25, P5, P6, R25, R31, R12 ;  /* 0x0000001f19197210 */ /* 0x000fe20007ebe00c */
[----:B------:R-:W-:Y:S01]  /*05f0*/  IMAD.IADD R12, R3, 0x1, R23 ;  /* 0x00000001030c7824 */ /* 0x000fe200078e0217 */
[----:B------:R-:W-:Y:S01]  /*0600*/  SHF.R.S32.HI R31, RZ, 0x1f, R31 ;  /* 0x0000001fff1f7819 */ /* 0x000fe2000001141f */
[----:B------:R-:W-:-:S03]  /*0610*/  IMAD.IADD R13, R28, 0x1, R13 ;  /* 0x000000011c0d7824 */ /* 0x000fc600078e020d */
[----:B------:R-:W-:Y:S02]  /*0620*/  IADD3.X R24, R35, R31, R24, P5, P6 ;  /* 0x0000001f23187210 */ /* 0x000fe40002fec418 */
[----:B------:R-:W-:Y:S02]  /*0630*/  ISETP.GE.AND P6, PT, R37, 0x4c0, PT ;  /* 0x000004c02500780c */ /* 0x000fe40003fc6270 */
[----:B------:R-:W-:Y:S01]  /*0640*/  ISETP.GE.U32.AND P5, PT, R36, 0xd8, PT ;  /* 0x000000d82400780c */ /* 0x000fe20003fa6070 */
[----:B------:R-:W-:Y:S02]  /*0650*/  IMAD.MOV.U32 R45, RZ, RZ, 0x3e800000 ;  /* 0x3e800000ff2d7424 */ /* 0x000fe400078e00ff */
[----:B------:R-:W-:Y:S02]  /*0660*/  IMAD R49, R49, -0xa80, R12 ;  /* 0xfffff58031317824 */ /* 0x000fe400078e020c */
[----:B------:R-:W-:Y:S02]  /*0670*/  IMAD R50, R50, -0xa80, R13 ;  /* 0xfffff58032327824 */ /* 0x000fe400078e020d */
[----:B--2---:R-:W-:-:S04]  /*0680*/  FADD R32, R32, 0.0010000000474974513054 ;  /* 0x3a83126f20207421 */ /* 0x004fc80000000000 */
[----:B------:R-:W0:Y:S01]  /*0690*/  MUFU.SQRT R29, R32 ;  /* 0x00000020001d7308 */ /* 0x000e220000002000 */
[----:B---3--:R-:W-:Y:S01]  /*06a0*/  FADD R33, R33, 0.0010000000474974513054 ;  /* 0x3a83126f21217421 */ /* 0x008fe20000000000 */
[----:B----4-:R-:W-:Y:S01]  /*06b0*/  FADD R34, R34, 0.0010000000474974513054 ;  /* 0x3a83126f22227421 */ /* 0x010fe20000000000 */
[----:B-----5:R-:W-:-:S05]  /*06c0*/  SEL R8, R8, RZ, P2 ;  /* 0x000000ff08087207 */ /* 0x020fca0001000000 */
[----:B------:R1:W2:Y:S01]  /*06d0*/  MUFU.SQRT R39, R33 ;  /* 0x0000002100277308 */ /* 0x0002a20000002000 */
[----:B------:R-:W-:Y:S02]  /*06e0*/  SEL R9, R9, RZ, P2 ;  /* 0x000000ff09097207 */ /* 0x000fe40001000000 */
[----:B------:R-:W-:Y:S02]  /*06f0*/  SEL R10, R10, RZ, P2 ;  /* 0x000000ff0a0a7207 */ /* 0x000fe40001000000 */
[----:B------:R-:W-:Y:S02]  /*0700*/  SEL R3, R11, RZ, P2 ;  /* 0x000000ff0b037207 */ /* 0x000fe40001000000 */
[----:B------:R-:W-:Y:S01]  /*0710*/  ISETP.GE.AND P2, PT, R37, 0x4d8, PT ;  /* 0x000004d82500780c */ /* 0x000fe20003f46270 */
[----:B------:R-:W3:Y:S01]  /*0720*/  MUFU.SQRT R38, R34 ;  /* 0x0000002200267308 */ /* 0x000ee20000002000 */
[----:B------:R-:W-:Y:S01]  /*0730*/  FADD R21, R21, 0.0010000000474974513054 ;  /* 0x3a83126f15157421 */ /* 0x000fe20000000000 */
[----:B------:R-:W-:Y:S01]  /*0740*/  SEL R11, R4, RZ, P4 ;  /* 0x000000ff040b7207 */ /* 0x000fe20002000000 */
[----:B-1----:R-:W1:Y:S01]  /*0750*/  LDC.64 R32, c[0x0][0x210] ;  /* 0x00008400ff207b82 */ /* 0x002e620000000a00 */
[----:B------:R-:W-:-:S02]  /*0760*/  SEL R28, R5, RZ, P4 ;  /* 0x000000ff051c7207 */ /* 0x000fc40002000000 */
[----:B------:R-:W-:Y:S02]  /*0770*/  SEL R4, R7, RZ, P4 ;  /* 0x000000ff07047207 */ /* 0x000fe40002000000 */
[----:B------:R-:W-:Y:S01]  /*0780*/  SEL R5, R6, RZ, P4 ;  /* 0x000000ff06057207 */ /* 0x000fe20002000000 */
[----:B------:R-:W4:Y:S01]  /*0790*/  MUFU.SQRT R52, R21 ;  /* 0x0000001500347308 */ /* 0x000f220000002000 */
[----:B0-----:R-:W-:Y:S02]  /*07a0*/  FSETP.GT.AND P4, PT, R29, 8.50705917302346158658e+37, PT ;  /* 0x7e8000001d00780b */ /* 0x001fe40003f84000 */
[----:B------:R-:W-:Y:S02]  /*07b0*/  SEL R3, R3, R4, !P6 ;  /* 0x0000000403037207 */ /* 0x000fe40007000000 */
[----:B------:R-:W-:Y:S02]  /*07c0*/  SEL R16, R16, RZ, P3 ;  /* 0x000000ff10107207 */ /* 0x000fe40001800000 */
[----:B------:R-:W-:-:S02]  /*07d0*/  SEL R17, R17, RZ, P3 ;  /* 0x000000ff11117207 */ /* 0x000fc40001800000 */
[----:B------:R-:W-:Y:S02]  /*07e0*/  SEL R18, R18, RZ, P3 ;  /* 0x000000ff12127207 */ /* 0x000fe40001800000 */
[----:B------:R-:W-:Y:S01]  /*07f0*/  SEL R19, R19, RZ, P3 ;  /* 0x000000ff13137207 */ /* 0x000fe20001800000 */
[----:B------:R-:W-:Y:S01]  /*0800*/  FADD R46, R2, 0.0010000000474974513054 ;  /* 0x3a83126f022e7421 */ /* 0x000fe20000000000 */
[----:B------:R-:W-:Y:S02]  /*0810*/  SEL R4, R10, R5, !P6 ;  /* 0x000000050a047207 */ /* 0x000fe40007000000 */
[----:B------:R-:W-:Y:S02]  /*0820*/  FSETP.GEU.AND P3, PT, R29, 1.175494350822287508e-38, PT ;  /* 0x008000001d00780b */ /* 0x000fe40003f6e000 */
[----:B------:R-:W-:Y:S02]  /*0830*/  SEL R6, R8, R11, !P6 ;  /* 0x0000000b08067207 */ /* 0x000fe40007000000 */
[----:B------:R-:W-:Y:S01]  /*0840*/  SEL R5, R9, R28, !P6 ;  /* 0x0000001c09057207 */ /* 0x000fe20007000000 */
[----:B------:R-:W-:Y:S01]  /*0850*/  FADD R22, R22, 0.0010000000474974513054 ;  /* 0x3a83126f16167421 */ /* 0x000fe20000000000 */
[----:B------:R-:W-:-:S02]  /*0860*/  @!P2 FSEL R16, R6, RZ, !P5 ;  /* 0x000000ff0610a208 */ /* 0x000fc40006800000 */
[----:B------:R-:W-:Y:S02]  /*0870*/  @!P2 FSEL R17, R5, RZ, !P5 ;  /* 0x000000ff0511a208 */ /* 0x000fe40006800000 */
[----:B------:R-:W-:Y:S02]  /*0880*/  @!P2 FSEL R18, R4, RZ, !P5 ;  /* 0x000000ff0412a208 */ /* 0x000fe40006800000 */
[----:B------:R-:W-:Y:S01]  /*0890*/  @!P2 FSEL R19, R3, RZ, !P5 ;  /* 0x000000ff0313a208 */ /* 0x000fe20006800000 */
[----:B------:R-:W0:Y:S01]  /*08a0*/  MUFU.SQRT R46, R46 ;  /* 0x0000002e002e7308 */ /* 0x000e220000002000 */
[----:B--2---:R-:W-:Y:S01]  /*08b0*/  FSETP.GT.AND P5, PT, R39, 8.50705917302346158658e+37, PT ;  /* 0x7e8000002700780b */ /* 0x004fe20003fa4000 */
[----:B------:R-:W-:Y:S01]  /*08c0*/  @P4 FMUL R29, R29, 0.25 ;  /* 0x3e8000001d1d4820 */ /* 0x000fe20000400000 */
[----:B---3--:R-:W-:Y:S01]  /*08d0*/  FSETP.GT.AND P2, PT, R38, 8.50705917302346158658e+37, PT ;  /* 0x7e8000002600780b */ /* 0x008fe20003f44000 */
[----:B------:R-:W-:Y:S01]  /*08e0*/  FADD R20, R20, 0.0010000000474974513054 ;  /* 0x3a83126f14147421 */ /* 0x000fe20000000000 */
[----:B------:R-:W-:-:S02]  /*08f0*/  FSEL R36, R45, 1, P4 ;  /* 0x3f8000002d247808 */ /* 0x000fc40002000000 */
[----:B------:R-:W-:Y:S01]  /*0900*/  FSETP.GEU.AND P6, PT, R39, 1.175494350822287508e-38, PT ;  /* 0x008000002700780b */ /* 0x000fe20003fce000 */
[----:B------:R-:W2:Y:S01]  /*0910*/  MUFU.SQRT R61, R22 ;  /* 0x00000016003d7308 */ /* 0x000ea20000002000 */
[----:B----4-:R-:W-:Y:S01]  /*0920*/  FSETP.GT.AND P4, PT, R52, 8.50705917302346158658e+37, PT ;  /* 0x7e8000003400780b */ /* 0x010fe20003f84000 */
[----:B------:R-:W-:Y:S01]  /*0930*/  @!P3 FMUL R29, R29, 16777216 ;  /* 0x4b8000001d1db820 */ /* 0x000fe20000400000 */
[----:B------:R-:W-:Y:S01]  /*0940*/  @!P3 FMUL R36, R36, 16777216 ;  /* 0x4b8000002424b820 */ /* 0x000fe20000400000 */
[----:B------:R-:W-:Y:S01]  /*0950*/  FSETP.GEU.AND P3, PT, R38, 1.175494350822287508e-38, PT ;  /* 0x008000002600780b */ /* 0x000fe20003f6e000 */
[----:B------:R-:W-:Y:S01]  /*0960*/  FADD R14, R14, 0.0010000000474974513054 ;  /* 0x3a83126f0e0e7421 */ /* 0x000fe20000000000 */
[----:B------:R-:W-:Y:S01]  /*0970*/  FSEL R35, R45, 1, P5 ;  /* 0x3f8000002d237808 */ /* 0x000fe20002800000 */
[----:B------:R-:W-:Y:S01]  /*0980*/  @P5 FMUL R39, R39, 0.25 ;  /* 0x3e80000027275820 */ /* 0x000fe20000400000 */
[----:B------:R-:W3:Y:S01]  /*0990*/  MUFU.SQRT R40, R20 ;  /* 0x0000001400287308 */ /* 0x000ee20000002000 */
[----:B------:R-:W-:Y:S01]  /*09a0*/  @P2 FMUL R38, R38, 0.25 ;  /* 0x3e80000026262820 */ /* 0x000fe20000400000 */
[----:B------:R-:W-:Y:S01]  /*09b0*/  FSEL R34, R45, 1, P2 ;  /* 0x3f8000002d227808 */ /* 0x000fe20001000000 */
[----:B------:R-:W4:Y:S01]  /*09c0*/  LDC.64 R2, c[0x0][0x218] ;  /* 0x00008600ff027b82 */ /* 0x000f220000000a00 */
[----:B------:R-:W-:Y:S01]  /*09d0*/  FSETP.GEU.AND P5, PT, R52, 1.175494350822287508e-38, PT ;  /* 0x008000003400780b */ /* 0x000fe20003fae000 */
[----:B------:R-:W-:Y:S01]  /*09e0*/  @!P6 FMUL R39, R39, 16777216 ;  /* 0x4b8000002727e820 */ /* 0x000fe20000400000 */
[----:B0-----:R-:W-:Y:S01]  /*09f0*/  FSETP.GT.AND P2, PT, R46, 8.50705917302346158658e+37, PT ;  /* 0x7e8000002e00780b */ /* 0x001fe20003f44000 */
[----:B------:R-:W-:Y:S01]  /*0a00*/  @!P6 FMUL R35, R35, 16777216 ;  /* 0x4b8000002323e820 */ /* 0x000fe20000400000 */
[----:B--2---:R-:W-:Y:S01]  /*0a10*/  FSETP.GT.AND P6, PT, R61, 8.50705917302346158658e+37, PT ;  /* 0x7e8000003d00780b */ /* 0x004fe20003fc4000 */
[----:B------:R-:W-:Y:S01]  /*0a20*/  @P4 FMUL R52, R52, 0.25 ;  /* 0x3e80000034344820 */ /* 0x000fe20000400000 */
[----:B------:R-:W-:Y:S01]  /*0a30*/  FSEL R28, R45, 1, P4 ;  /* 0x3f8000002d1c7808 */ /* 0x000fe20002000000 */
[----:B------:R-:W0:Y:S01]  /*0a40*/  MUFU.SQRT R42, R14 ;  /* 0x0000000e002a7308 */ /* 0x000e220000002000 */
[----:B------:R-:W-:Y:S01]  /*0a50*/  FSETP.GEU.AND P4, PT, R46, 1.175494350822287508e-38, PT ;  /* 0x008000002e00780b */ /* 0x000fe20003f8e000 */
[----:B------:R-:W-:Y:S01]  /*0a60*/  @!P3 FMUL R38, R38, 16777216 ;  /* 0x4b8000002626b820 */ /* 0x000fe20000400000 */
[----:B------:R-:W-:Y:S01]  /*0a70*/  @!P3 FMUL R34, R34, 16777216 ;  /* 0x4b8000002222b820 */ /* 0x000fe20000400000 */
[----:B------:R-:W-:-:S02]  /*0a80*/  FSETP.GEU.AND P3, PT, R61, 1.175494350822287508e-38, PT ;  /* 0x008000003d00780b */ /* 0x000fc40003f6e000 */
[----:B------:R-:W-:Y:S01]  /*0a90*/  FSEL R41, R45, 1, P2 ;  /* 0x3f8000002d297808 */ /* 0x000fe20001000000 */
[----:B------:R-:W-:Y:S01]  /*0aa0*/  @!P5 FMUL R52, R52, 16777216 ;  /* 0x4b8000003434d820 */ /* 0x000fe20000400000 */
[----:B------:R-:W-:Y:S01]  /*0ab0*/  @!P5 FMUL R28, R28, 16777216 ;  /* 0x4b8000001c1cd820 */ /* 0x000fe20000400000 */
[----:B------:R-:W-:Y:S01]  /*0ac0*/  @P2 FMUL R46, R46, 0.25 ;  /* 0x3e8000002e2e2820 */ /* 0x000fe20000400000 */
[----:B---3--:R-:W-:Y:S01]  /*0ad0*/  FSETP.GT.AND P5, PT, R40, 8.50705917302346158658e+37, PT ;  /* 0x7e8000002800780b */ /* 0x008fe20003fa4000 */
[----:B------:R-:W-:Y:S01]  /*0ae0*/  @P6 FMUL R61, R61, 0.25 ;  /* 0x3e8000003d3d6820 */ /* 0x000fe20000400000 */
[----:B------:R-:W-:Y:S02]  /*0af0*/  FSEL R55, R45, 1, P6 ;  /* 0x3f8000002d377808 */ /* 0x000fe40003000000 */
[----:B------:R-:W-:Y:S01]  /*0b00*/  ISETP.GE.AND P2, PT, R44, 0x400, PT ;  /* 0x000004002c00780c */ /* 0x000fe20003f46270 */
[----:B------:R-:W-:Y:S01]  /*0b10*/  @!P4 FMUL R46, R46, 16777216 ;  /* 0x4b8000002e2ec820 */ /* 0x000fe20000400000 */
[----:B------:R-:W-:Y:S01]  /*0b20*/  @!P4 FMUL R41, R41, 16777216 ;  /* 0x4b8000002929c820 */ /* 0x000fe20000400000 */
[----:B------:R-:W-:Y:S01]  /*0b30*/  FSETP.GEU.AND P6, PT, R40, 1.175494350822287508e-38, PT ;  /* 0x008000002800780b */ /* 0x000fe20003fce000 */
[----:B------:R-:W-:Y:S01]  /*0b40*/  @!P3 FMUL R61, R61, 16777216 ;  /* 0x4b8000003d3db820 */ /* 0x000fe20000400000 */
[----:B------:R-:W-:Y:S01]  /*0b50*/  ISETP.LT.AND P4, PT, R0, 0x13c00, !P2 ;  /* 0x00013c000000780c */ /* 0x000fe20005781270 */
[----:B------:R-:W-:Y:S01]  /*0b60*/  @!P3 FMUL R55, R55, 16777216 ;  /* 0x4b8000003737b820 */ /* 0x000fe20000400000 */
[----:B0-----:R-:W-:-:S02]  /*0b70*/  FSETP.GT.AND P3, PT, R42, 8.50705917302346158658e+37, PT ;  /* 0x7e8000002a00780b */ /* 0x001fc40003f64000 */
[----:B------:R-:W-:Y:S02]  /*0b80*/  CS2R R20, SRZ ;  /* 0x0000000000147805 */ /* 0x000fe4000001ff00 */
[----:B------:R-:W-:Y:S02]  /*0b90*/  CS2R R22, SRZ ;  /* 0x0000000000167805 */ /* 0x000fe4000001ff00 */
[----:B------:R-:W-:Y:S01]  /*0ba0*/  FSEL R43, R45, 1, P5 ;  /* 0x3f8000002d2b7808 */ /* 0x000fe20002800000 */
[----:B----4-:R-:W-:-:S04]  /*0bb0*/  IMAD.WIDE R30, R49, 0x4, R2 ;  /* 0x00000004311e7825 */ /* 0x010fc800078e0202 */
[----:B------:R-:W-:Y:S01]  /*0bc0*/  @P5 FMUL R40, R40, 0.25 ;  /* 0x3e80000028285820 */ /* 0x000fe20000400000 */
[----:B------:R-:W-:Y:S02]  /*0bd0*/  CS2R R4, SRZ ;  /* 0x0000000000047805 */ /* 0x000fe4000001ff00 */
[----:B------:R-:W-:Y:S01]  /*0be0*/  CS2R R6, SRZ ;  /* 0x0000000000067805 */ /* 0x000fe2000001ff00 */
[----:B-1----:R-:W-:Y:S01]  /*0bf0*/  IMAD.WIDE R56, R12, 0x4, R32 ;  /* 0x000000040c387825 */ /* 0x002fe200078e0220 */
[----:B------:R-:W-:-:S03]  /*0c00*/  ISETP.GE.AND P5, PT, R37, 0x400, PT ;  /* 0x000004002500780c */ /* 0x000fc60003fa6270 */
[----:B------:R-:W-:Y:S01]  /*0c10*/  @!P6 FMUL R40, R40, 16777216 ;  /* 0x4b8000002828e820 */ /* 0x000fe20000400000 */
[----:B------:R-:W-:Y:S01]  /*0c20*/  @!P6 FMUL R43, R43, 16777216 ;  /* 0x4b8000002b2be820 */ /* 0x000fe20000400000 */
[----:B------:R-:W2:Y:S01]  /*0c30*/  @P4 LDG.E.128 R20, desc[UR4][R30.64] ;  /* 0x000000041e144981 */ /* 0x000ea2000c1e1d00 */
[C---:B------:R-:W-:Y:S01]  /*0c40*/  FSETP.GEU.AND P6, PT, R42.reuse, 1.175494350822287508e-38, PT ;  /* 0x008000002a00780b */ /* 0x040fe20003fce000 */
[----:B------:R-:W-:Y:S01]  /*0c50*/  @P3 FMUL R42, R42, 0.25 ;  /* 0x3e8000002a2a3820 */ /* 0x000fe20000400000 */
[----:B------:R-:W-:Y:S01]  /*0c60*/  FSEL R45, R45, 1, P3 ;  /* 0x3f8000002d2d7808 */ /* 0x000fe20001800000 */
[----:B------:R0:W3:Y:S01]  /*0c70*/  @P4 LDG.E.128 R4, desc[UR4][R56.64] ;  /* 0x0000000438044981 */ /* 0x0000e2000c1e1d00 */
[----:B------:R-:W-:Y:S01]  /*0c80*/  ISETP.LT.AND P3, PT, R15, 0x13c00, !P5 ;  /* 0x00013c000f00780c */ /* 0x000fe20006f61270 */
[----:B------:R-:W-:Y:S01]  /*0c90*/  IMAD.WIDE R32, R13, 0x4, R32 ;  /* 0x000000040d207825 */ /* 0x000fe200078e0220 */
[----:B------:R-:W-:Y:S02]  /*0ca0*/  CS2R R12, SRZ ;  /* 0x00000000000c7805 */ /* 0x000fe4000001ff00 */
[----:B------:R-:W-:-:S02]  /*0cb0*/  CS2R R14, SRZ ;  /* 0x00000000000e7805 */ /* 0x000fc4000001ff00 */
[----:B------:R-:W-:Y:S01]  /*0cc0*/  CS2R R8, SRZ ;  /* 0x0000000000087805 */ /* 0x000fe2000001ff00 */
[----:B------:R-:W-:Y:S01]  /*0cd0*/  IMAD.WIDE R2, R50, 0x4, R2 ;  /* 0x0000000432027825 */ /* 0x000fe200078e0202 */
[----:B------:R-:W-:-:S05]  /*0ce0*/  CS2R R10, SRZ ;  /* 0x00000000000a7805 */ /* 0x000fca000001ff00 */
[----:B------:R-:W4:Y:S04]  /*0cf0*/  @P3 LDG.E.128 R12, desc[UR4][R2.64] ;  /* 0x00000004020c3981 */ /* 0x000f28000c1e1d00 */
[----:B------:R2:W5:Y:S01]  /*0d00*/  @P3 LDG.E.128 R8, desc[UR4][R32.64] ;  /* 0x0000000420083981 */ /* 0x000562000c1e1d00 */
[----:B------:R-:W-:Y:S01]  /*0d10*/  MUFU.RCP R29, R29 ;  /* 0x0000001d001d7308 */ /* 0x000fe20000001000 */
[----:B------:R-:W-:Y:S01]  /*0d20*/  IMAD.MOV.U32 R59, RZ, RZ, RZ ;  /* 0x000000ffff3b7224 */ /* 0x000fe200078e00ff */
[----:B0-----:R-:W-:Y:S01]  /*0d30*/  CS2R R56, SRZ ;  /* 0x0000000000387805 */ /* 0x001fe2000001ff00 */
[----:B------:R-:W-:Y:S01]  /*0d40*/  @!P6 FMUL R42, R42, 16777216 ;  /* 0x4b8000002a2ae820 */ /* 0x000fe20000400000 */
[----:B------:R-:W-:Y:S01]  /*0d50*/  @!P6 FMUL R45, R45, 16777216 ;  /* 0x4b8000002d2de820 */ /* 0x000fe20000400000 */
[----:B------:R-:W-:-:S02]  /*0d60*/  VIADD R60, R44, 0xfffffc00 ;  /* 0xfffffc002c3c7836 */ /* 0x000fc40000000000 */
[----:B------:R-:W-:Y:S01]  /*0d70*/  IMAD.MOV.U32 R54, RZ, RZ, RZ ;  /* 0x000000ffff367224 */ /* 0x000fe200078e00ff */
[----:B--2---:R-:W-:Y:S02]  /*0d80*/  SEL R32, R23, RZ, P4 ;  /* 0x000000ff17207207 */ /* 0x004fe40002000000 */
[----:B------:R-:W-:Y:S02]  /*0d90*/  SEL R30, R22, RZ, P4 ;  /* 0x000000ff161e7207 */ /* 0x000fe40002000000 */
[----:B------:R-:W0:Y:S01]  /*0da0*/  LDC.64 R22, c[0x0][0x230] ;  /* 0x00008c00ff167b82 */ /* 0x000e220000000a00 */
[----:B---3--:R-:W-:Y:S02]  /*0db0*/  SEL R7, R7, RZ, P4 ;  /* 0x000000ff07077207 */ /* 0x008fe40002000000 */
[----:B------:R-:W-:Y:S02]  /*0dc0*/  SEL R47, R4, RZ, P4 ;  /* 0x000000ff042f7207 */ /* 0x000fe40002000000 */
[----:B------:R-:W-:Y:S01]  /*0dd0*/  SEL R4, R5, RZ, P4 ;  /* 0x000000ff05047207 */ /* 0x000fe20002000000 */
[----:B------:R-:W-:Y:S01]  /*0de0*/  FADD R2, R7, R32 ;  /* 0x0000002007027221 */ /* 0x000fe20000000000 */
[----:B------:R-:W-:Y:S01]  /*0df0*/  SEL R5, R6, RZ, P4 ;  /* 0x000000ff06057207 */ /* 0x000fe20002000000 */
[----:B------:R-:W-:Y:S01]  /*0e00*/  MUFU.RCP R7, R38 ;  /* 0x0000002600077308 */ /* 0x000fe20000001000 */
[----:B------:R-:W-:-:S07]  /*0e10*/  SEL R21, R21, RZ, P4 ;  /* 0x000000ff15157207 */ /* 0x000fce0002000000 */
[----:B------:R-:W1:Y:S01]  /*0e20*/  MUFU.RCP R6, R39 ;  /* 0x0000002700067308 */ /* 0x000e620000001000 */
[----:B------:R-:W-:Y:S01]  /*0e30*/  FADD R4, R4, R21 ;  /* 0x0000001504047221 */ /* 0x000fe20000000000 */
[----:B----4-:R-:W-:Y:S02]  /*0e40*/  SEL R21, R15, RZ, P3 ;  /* 0x000000ff0f157207 */ /* 0x010fe40001800000 */
[----:B------:R-:W-:Y:S02]  /*0e50*/  SEL R20, R20, RZ, P4 ;  /* 0x000000ff14147207 */ /* 0x000fe40002000000 */
[----:B------:R-:W-:Y:S02]  /*0e60*/  SEL R15, R14, RZ, P3 ;  /* 0x000000ff0e0f7207 */ /* 0x000fe40001800000 */
[----:B-----5:R-:W-:Y:S02]  /*0e70*/  SEL R9, R9, RZ, P3 ;  /* 0x000000ff09097207 */ /* 0x020fe40001800000 */
[----:B------:R-:W-:-:S02]  /*0e80*/  SEL R10, R10, RZ, P3 ;  /* 0x000000ff0a0a7207 */ /* 0x000fc40001800000 */
[----:B------:R-:W-:Y:S02]  /*0e90*/  SEL R14, R13, RZ, P3 ;  /* 0x000000ff0d0e7207 */ /* 0x000fe40001800000 */
[----:B------:R-:W-:Y:S01]  /*0ea0*/  SEL R58, R11, RZ, P3 ;  /* 0x000000ff0b3a7207 */ /* 0x000fe20001800000 */
[----:B------:R-:W-:Y:S01]  /*0eb0*/  FADD R3, R5, R30 ;  /* 0x0000001e05037221 */ /* 0x000fe20000000000 */
[----:B------:R-:W-:Y:S01]  /*0ec0*/  FADD R5, R47, R20 ;  /* 0x000000142f057221 */ /* 0x000fe20000000000 */
[----:B------:R-:W-:Y:S01]  /*0ed0*/  FADD R48, R10, R15 ;  /* 0x0000000f0a307221 */ /* 0x000fe20000000000 */
[----:B------:R-:W-:Y:S01]  /*0ee0*/  FADD R47, R9, R14 ;  /* 0x0000000e092f7221 */ /* 0x000fe20000000000 */
[----:B------:R-:W-:Y:S01]  /*0ef0*/  FADD R58, R58, R21 ;  /* 0x000000153a3a7221 */ /* 0x000fe20000000000 */
[----:B-1----:R-:W-:Y:S01]  /*0f00*/  FMUL R9, R6, R35 ;  /* 0x0000002306097220 */ /* 0x002fe20000400000 */
[----:B------:R-:W-:Y:S01]  /*0f10*/  FMUL R10, R7, R34 ;  /* 0x00000022070a7220 */ /* 0x000fe20000400000 */
[----:B------:R-:W1:Y:S01]  /*0f20*/  LDC.64 R20, c[0x0][0x240] ;  /* 0x00009000ff147b82 */ /* 0x000e620000000a00 */
[----:B0-----:R-:W-:-:S04]  /*0f30*/  IMAD.WIDE R14, R44, 0x4, R22 ;  /* 0x000000042c0e7825 */ /* 0x001fc800078e0216 */
[----:B------:R-:W-:-:S03]  /*0f40*/  IMAD.WIDE R34, R37, 0x4, R22 ;  /* 0x0000000425227825 */ /* 0x000fc600078e0216 */
[----:B------:R-:W0:Y:S01]  /*0f50*/  LDC.64 R22, c[0x0][0x248] ;  /* 0x00009200ff167b82 */ /* 0x000e220000000a00 */
[----:B------:R2:W3:Y:S01]  /*0f60*/  MUFU.RCP R11, R52 ;  /* 0x00000034000b7308 */ /* 0x0004e20000001000 */
[----:B------:R-:W-:Y:S01]  /*0f70*/  SEL R8, R8, RZ, P3 ;  /* 0x000000ff08087207 */ /* 0x000fe20001800000 */
[----:B------:R-:W4:Y:S01]  /*0f80*/  @!P0 LDG.E.EL R59, desc[UR4][R34.64] ;  /* 0x00000004223b8981 */ /* 0x000f22000c2e1900 */
[----:B------:R-:W-:Y:S02]  /*0f90*/  SEL R51, R12, RZ, P3 ;  /* 0x000000ff0c337207 */ /* 0x000fe40001800000 */
[----:B------:R-:W-:Y:S01]  /*0fa0*/  CS2R R32, SRZ ;  /* 0x0000000000207805 */ /* 0x000fe2000001ff00 */
[----:B------:R-:W5:Y:S01]  /*0fb0*/  @!P0 LDG.E.EL R56, desc[UR4][R34.64] ;  /* 0x0000000422388981 */ /* 0x000f62000c2e1900 */
[----:B--2---:R-:W-:Y:S01]  /*0fc0*/  CS2R R52, SRZ ;  /* 0x0000000000347805 */ /* 0x004fe2000001ff00 */
[----:B------:R-:W-:Y:S02]  /*0fd0*/  FMUL R12, R29, R36 ;  /* 0x000000241d0c7220 */ /* 0x000fe40000400000 */
[----:B------:R-:W2:Y:S01]  /*0fe0*/  @!P0 LDG.E.EL R57, desc[UR4][R34.64] ;  /* 0x0000000422398981 */ /* 0x000ea2000c2e1900 */
[----:B------:R-:W-:-:S02]  /*0ff0*/  IMAD.MOV.U32 R36, RZ, RZ, RZ ;  /* 0x000000ffff247224 */ /* 0x000fc400078e00ff */
[----:B------:R-:W-:Y:S01]  /*1000*/  FADD R51, R8, R51 ;  /* 0x0000003308337221 */ /* 0x000fe20000000000 */
[----:B------:R1:W2:Y:S02]  /*1010*/  @!P0 LDG.E.EL R52, desc[UR4][R34.64] ;  /* 0x0000000422348981 */ /* 0x0002a4000c2e1900 */
[----:B-1----:R-:W-:Y:S01]  /*1020*/  IMAD.WIDE R38, R44, 0x4, R20 ;  /* 0x000000042c267825 */ /* 0x002fe200078e0214 */
[----:B------:R-:W-:-:S03]  /*1030*/  CS2R R6, SRZ ;  /* 0x0000000000067805 */ /* 0x000fc6000001ff00 */
[----:B------:R-:W-:Y:S01]  /*1040*/  IMAD.WIDE R62, R37, 0x4, R20 ;  /* 0x00000004253e7825 */ /* 0x000fe200078e0214 */
[----:B------:R-:W-:-:S03]  /*1050*/  CS2R R30, SRZ ;  /* 0x00000000001e7805 */ /* 0x000fc6000001ff00 */
[----:B------:R-:W-:Y:S01]  /*1060*/  IMAD.MOV.U32 R13, RZ, RZ, RZ ;  /* 0x000000ffff0d7224 */ /* 0x000fe200078e00ff */
[----:B------:R-:W-:Y:S01]  /*1070*/  CS2R R34, SRZ ;  /* 0x0000000000227805 */ /* 0x000fe2000001ff00 */
[----:B0-----:R-:W-:-:S04]  /*1080*/  IMAD.WIDE R20, R44, 0x4, R22 ;  /* 0x000000042c147825 */ /* 0x001fc800078e0216 */
[----:B---3--:R-:W-:Y:S01]  /*1090*/  FMUL R11, R11, R28 ;  /* 0x0000001c0b0b7220 */ /* 0x008fe20000400000 */
[----:B------:R-:W3:Y:S01]  /*10a0*/  @!P1 LDG.E.EL R7, desc[UR4][R14.64] ;  /* 0x000000040e079981 */ /* 0x000ee2000c2e1900 */
[----:B------:R-:W-:-:S03]  /*10b0*/  IMAD.MOV.U32 R8, RZ, RZ, RZ ;  /* 0x000000ffff087224 */ /* 0x000fc600078e00ff */
[----:B------:R-:W2:Y:S01]  /*10c0*/  @!P1 LDG.E.EL R33, desc[UR4][R20.64] ;  /* 0x0000000414219981 */ /* 0x000ea2000c2e1900 */
[----:B------:R-:W-:-:S03]  /*10d0*/  CS2R R28, SRZ ;  /* 0x00000000001c7805 */ /* 0x000fc6000001ff00 */
[----:B------:R-:W2:Y:S04]  /*10e0*/  @!P1 LDG.E.EL R34, desc[UR4][R20.64] ;  /* 0x0000000414229981 */ /* 0x000ea8000c2e1900 */
[----:B------:R-:W2:Y:S04]  /*10f0*/  @!P1 LDG.E.EL R35, desc[UR4][R20.64] ;  /* 0x0000000414239981 */ /* 0x000ea8000c2e1900 */
[----:B------:R0:W2:Y:S04]  /*1100*/  @!P1 LDG.E.EL R36, desc[UR4][R20.64] ;  /* 0x0000000414249981 */ /* 0x0000a8000c2e1900 */
[----:B------:R-:W2:Y:S04]  /*1110*/  @!P1 LDG.E.EL R13, desc[UR4][R14.64] ;  /* 0x000000040e0d9981 */ /* 0x000ea8000c2e1900 */
[----:B------:R-:W2:Y:S01]  /*1120*/  @!P1 LDG.E.EL R8, desc[UR4][R14.64] ;  /* 0x000000040e089981 */ /* 0x000ea2000c2e1900 */
[----:B0-----:R-:W0:Y:S03]  /*1130*/  MUFU.RCP R20, R61 ;  /* 0x0000003d00147308 */ /* 0x001e260000001000 */
[----:B------:R1:W2:Y:S04]  /*1140*/  @!P1 LDG.E.EL R6, desc[UR4][R14.64] ;  /* 0x000000040e069981 */ /* 0x0002a8000c2e1900 */
[----:B------:R-:W2:Y:S04]  /*1150*/  @!P0 LDG.E.EL R53, desc[UR4][R62.64] ;  /* 0x000000043e358981 */ /* 0x000ea8000c2e1900 */
[----:B------:R-:W2:Y:S01]  /*1160*/  @!P0 LDG.E.EL R30, desc[UR4][R62.64] ;  /* 0x000000043e1e8981 */ /* 0x000ea2000c2e1900 */
[----:B-1----:R-:W-:-:S03]  /*1170*/  CS2R R14, SRZ ;  /* 0x00000000000e7805 */ /* 0x002fc6000001ff00 */
[----:B------:R-:W2:Y:S04]  /*1180*/  @!P0 LDG.E.EL R31, desc[UR4][R62.64] ;  /* 0x000000043e1f8981 */ /* 0x000ea8000c2e1900 */
[----:B------:R1:W2:Y:S01]  /*1190*/  @!P0 LDG.E.EL R32, desc[UR4][R62.64] ;  /* 0x000000043e208981 */ /* 0x0002a2000c2e1900 */
[----:B------:R-:W-:-:S03]  /*11a0*/  IMAD.WIDE R22, R37, 0x4, R22 ;  /* 0x0000000425167825 */ /* 0x000fc600078e0216 */
[----:B------:R-:W2:Y:S01]  /*11b0*/  @!P1 LDG.E.EL R14, desc[UR4][R38.64] ;  /* 0x00000004260e9981 */ /* 0x000ea2000c2e1900 */
[----:B------:R-:W-:-:S03]  /*11c0*/  IMAD.MOV.U32 R37, RZ, RZ, RZ ;  /* 0x000000ffff257224 */ /* 0x000fc600078e00ff */
[----:B------:R-:W2:Y:S01]  /*11d0*/  @!P1 LDG.E.EL R15, desc[UR4][R38.64] ;  /* 0x00000004260f9981 */ /* 0x000ea2000c2e1900 */
[----:B-1----:R-:W-:-:S03]  /*11e0*/  LEA R62, P6, R27, UR6, 0x2 ;  /* 0x000000061b3e7c11 */ /* 0x002fc6000f8c10ff */
[----:B------:R-:W2:Y:S01]  /*11f0*/  @!P1 LDG.E.EL R28, desc[UR4][R38.64] ;  /* 0x00000004261c9981 */ /* 0x000ea2000c2e1900 */
[----:B------:R-:W-:-:S03]  /*1200*/  LEA.HI.X R63, R27, UR7, R26, 0x2, P6 ;  /* 0x000000071b3f7c11 */ /* 0x000fc6000b0f141a */
[----:B------:R1:W2:Y:S01]  /*1210*/  @!P1 LDG.E.EL R29, desc[UR4][R38.64] ;  /* 0x00000004261d9981 */ /* 0x0002a2000c2e1900 */
[----:B------:R-:W-:Y:S01]  /*1220*/  ISETP.LT.U32.AND P6, PT, R60, 0xc0, !P1 ;  /* 0x000000c03c00780c */ /* 0x000fe20004fc1070 */
[----:B0-----:R-:W-:Y:S01]  /*1230*/  FMUL R55, R20, R55 ;  /* 0x0000003714377220 */ /* 0x001fe20000400000 */
[----:B------:R-:W-:Y:S01]  /*1240*/  CS2R R20, SRZ ;  /* 0x0000000000147805 */ /* 0x000fe2000001ff00 */
[----:B------:R-:W2:Y:S04]  /*1250*/  @!P0 LDG.E.EL R54, desc[UR4][R22.64] ;  /* 0x0000000416368981 */ /* 0x000ea8000c2e1900 */
[----:B------:R-:W2:Y:S01]  /*1260*/  @!P0 LDG.E.EL R37, desc[UR4][R22.64] ;  /* 0x0000000416258981 */ /* 0x000ea2000c2e1900 */
[----:B-1----:R-:W-:-:S06]  /*1270*/  CS2R R38, SRZ ;  /* 0x0000000000267805 */ /* 0x002fcc000001ff00 */
[----:B------:R-:W2:Y:S04]  /*1280*/  @!P0 LDG.E.EL R38, desc[UR4][R22.64] ;  /* 0x0000000416268981 */ /* 0x000ea8000c2e1900 */
[----:B------:R0:W2:Y:S02]  /*1290*/  @!P0 LDG.E.EL R39, desc[UR4][R22.64] ;  /* 0x0000000416278981 */ /* 0x0000a4000c2e1900 */
[----:B0-----:R-:W-:-:S06]  /*12a0*/  CS2R R22, SRZ ;  /* 0x0000000000167805 */ /* 0x001fcc000001ff00 */
[----:B------:R-:W2:Y:S01]  /*12b0*/  @P6 LDG.E.128 R20, desc[UR4][R62.64+-0x10000] ;  /* 0xff0000043e146981 */ /* 0x000ea2000c1e1d00 */
[C---:B------:R-:W-:Y:S01]  /*12c0*/  SHF.L.U64.HI R24, R25.reuse, 0x2, R24 ;  /* 0x0000000219187819 */ /* 0x040fe20000010218 */
[----:B------:R-:W-:Y:S01]  /*12d0*/  IMAD.SHL.U32 R25, R25, 0x4, RZ ;  /* 0x0000000419197824 */ /* 0x000fe200078e00ff */
[----:B--2---:R-:W-:Y:S01]  /*12e0*/  SEL R61, R20, RZ, P6 ;  /* 0x000000ff143d7207 */ /* 0x004fe20003000000 */
[----:B------:R-:W-:Y:S01]  /*12f0*/  VIADD R20, R44, 0xfffffb40 ;  /* 0xfffffb402c147836 */ /* 0x000fe20000000000 */
[----:B------:R-:W-:Y:S02]  /*1300*/  SEL R65, R21, RZ, P6 ;  /* 0x000000ff15417207 */ /* 0x000fe40003000000 */
[----:B------:R-:W-:Y:S02]  /*1310*/  SEL R66, R22, RZ, P6 ;  /* 0x000000ff16427207 */ /* 0x000fe40003000000 */
[----:B------:R-:W-:Y:S02]  /*1320*/  SEL R64, R23, RZ, P6 ;  /* 0x000000ff17407207 */ /* 0x000fe40003000000 */
[----:B------:R-:W-:-:S04]  /*1330*/  IADD3 R26, P6, R25, UR8, RZ ;  /* 0x00000008191a7c10 */ /* 0x000fc8000ffde0ff */
[----:B------:R-:W-:Y:S02]  /*1340*/  IADD3.X R27, R24, UR9, RZ, P6, !PT ;  /* 0x00000009181b7c10 */ /* 0x000fe4000b7fe4ff */
[----:B------:R-:W-:Y:S02]  /*1350*/  ISETP.LT.U32.AND P6, PT, R20, 0x18, !P1 ;  /* 0x000000181400780c */ /* 0x000fe40004fc1070 */
[----:B------:R-:W-:Y:S02]  /*1360*/  CS2R R20, SRZ ;  /* 0x0000000000147805 */ /* 0x000fe4000001ff00 */
[----:B------:R-:W-:-:S09]  /*1370*/  CS2R R22, SRZ ;  /* 0x0000000000167805 */ /* 0x000fd2000001ff00 */
[----:B------:R0:W2:Y:S02]  /*1380*/  @P6 LDG.E.128 R20, desc[UR4][R26.64+-0x3000] ;  /* 0xffd000041a146981 */ /* 0x0000a4000c1e1d00 */
[----:B0-----:R-:W-:Y:S02]  /*1390*/  CS2R R26, SRZ ;  /* 0x00000000001a7805 */ /* 0x001fe4000001ff00 */
[----:B--2---:R-:W-:Y:S02]  /*13a0*/  SEL R20, R20, RZ, P6 ;  /* 0x000000ff14147207 */ /* 0x004fe40003000000 */
[----:B------:R-:W-:Y:S02]  /*13b0*/  SEL R62, R21, RZ, P6 ;  /* 0x000000ff153e7207 */ /* 0x000fe40003000000 */
[----:B------:R-:W-:Y:S02]  /*13c0*/  SEL R63, R22, RZ, P6 ;  /* 0x000000ff163f7207 */ /* 0x000fe40003000000 */
[----:B------:R-:W-:-:S02]  /*13d0*/  SEL R23, R23, RZ, P6 ;  /* 0x000000ff17177207 */ /* 0x000fc40003000000 */
[----:B------:R-:W-:-:S04]  /*13e0*/  ISETP.GE.AND P6, PT, R44, 0x4c0, PT ;  /* 0x000004c02c00780c */ /* 0x000fc80003fc6270 */
[----:B------:R-:W-:Y:S02]  /*13f0*/  SEL R64, R64, R23, !P6 ;  /* 0x0000001740407207 */ /* 0x000fe40007000000 */
[----:B------:R-:W-:Y:S02]  /*1400*/  SEL R63, R66, R63, !P6 ;  /* 0x0000003f423f7207 */ /* 0x000fe40007000000 */
[----:B------:R-:W-:Y:S02]  /*1410*/  SEL R62, R65, R62, !P6 ;  /* 0x0000003e413e7207 */ /* 0x000fe40007000000 */
[----:B------:R-:W-:Y:S02]  /*1420*/  SEL R61, R61, R20, !P6 ;  /* 0x000000143d3d7207 */ /* 0x000fe40007000000 */
[----:B------:R-:W-:-:S04]  /*1430*/  IADD3 R66, P6, R25, UR10, RZ ;  /* 0x0000000a19427c10 */ /* 0x000fc8000ffde0ff */
[----:B------:R-:W-:Y:S02]  /*1440*/  IADD3.X R67, R24, UR11, RZ, P6, !PT ;  /* 0x0000000b18437c10 */ /* 0x000fe4000b7fe4ff */
[----:B------:R-:W-:Y:S02]  /*1450*/  ISETP.GT.AND P6, PT, R44, 0x4d7, !P1 ;  /* 0x000004d72c00780c */ /* 0x000fe40004fc4270 */
[----:B------:R-:W-:Y:S02]  /*1460*/  CS2R R20, SRZ ;  /* 0x0000000000147805 */ /* 0x000fe4000001ff00 */
[----:B------:R-:W-:-:S09]  /*1470*/  CS2R R22, SRZ ;  /* 0x0000000000167805 */ /* 0x000fd2000001ff00 */
[----:B------:R0:W2:Y:S02]  /*1480*/  @P6 LDG.E.128 R20, desc[UR4][R66.64+-0x3600] ;  /* 0xffca000442146981 */ /* 0x0000a4000c1e1d00 */
[----:B0-----:R-:W0:Y:S01]  /*1490*/  LDC.64 R66, c[0x0][0x220] ;  /* 0x00008800ff427b82 */ /* 0x001e220000000a00 */
[----:B------:R-:W-:Y:S01]  /*14a0*/  CS2R R24, SRZ ;  /* 0x0000000000187805 */ /* 0x000fe2000001ff00 */
[----:B0-----:R-:W-:-:S05]  /*14b0*/  IMAD.WIDE R68, R50, 0x4, R66 ;  /* 0x0000000432447825 */ /* 0x001fca00078e0242 */
[----:B------:R-:W2:Y:S01]  /*14c0*/  @P3 LDG.E.128 R24, desc[UR4][R68.64] ;  /* 0x0000000444183981 */ /* 0x000ea2000c1e1d00 */
[----:B------:R-:W-:Y:S01]  /*14d0*/  IMAD.WIDE R66, R49, 0x4, R66 ;  /* 0x0000000431427825 */ /* 0x000fe200078e0242 */
[----:B------:R-:W0:Y:S01]  /*14e0*/  MUFU.RCP R46, R46 ;  /* 0x0000002e002e7308 */ /* 0x000e220000001000 */
[----:B--2---:R-:W-:Y:S02]  /*14f0*/  SEL R27, R27, RZ, P3 ;  /* 0x000000ff1b1b7207 */ /* 0x004fe40001800000 */
[----:B------:R-:W-:Y:S02]  /*1500*/  SEL R50, R24, RZ, P3 ;  /* 0x000000ff18327207 */ /* 0x000fe40001800000 */
[----:B------:R-:W-:Y:S01]  /*1510*/  SEL R65, R25, RZ, P3 ;  /* 0x000000ff19417207 */ /* 0x000fe20001800000 */
[----:B------:R-:W-:Y:S01]  /*1520*/  @!P5 FADD R19, R27, R58 ;  /* 0x0000003a1b13d221 */ /* 0x000fe20000000000 */
[----:B------:R-:W-:Y:S02]  /*1530*/  SEL R69, R26, RZ, P3 ;  /* 0x000000ff1a457207 */ /* 0x000fe40001800000 */
[----:B------:R-:W-:-:S02]  /*1540*/  CS2R R24, SRZ ;  /* 0x0000000000187805 */ /* 0x000fc4000001ff00 */
[----:B------:R-:W-:-:S06]  /*1550*/  CS2R R26, SRZ ;  /* 0x00000000001a7805 */ /* 0x000fcc000001ff00 */
[----:B------:R-:W2:Y:S01]  /*1560*/  @P4 LDG.E.128 R24, desc[UR4][R66.64] ;  /* 0x0000000442184981 */ /* 0x000ea2000c1e1d00 */
[----:B------:R-:W1:Y:S08]  /*1570*/  MUFU.RCP R40, R40 ;  /* 0x0000002800287308 */ /* 0x000e700000001000 */
[----:B------:R-:W3:Y:S01]  /*1580*/  MUFU.RCP R42, R42 ;  /* 0x0000002a002a7308 */ /* 0x000ee20000001000 */
[----:B------:R-:W-:Y:S01]  /*1590*/  @!P5 FADD R18, R69, R48 ;  /* 0x000000304512d221 */ /* 0x000fe20000000000 */
[----:B------:R-:W-:Y:S01]  /*15a0*/  @!P5 FADD R17, R65, R47 ;  /* 0x0000002f4111d221 */ /* 0x000fe20000000000 */
[----:B------:R-:W-:Y:S01]  /*15b0*/  @!P5 FADD R16, R50, R51 ;  /* 0x000000333210d221 */ /* 0x000fe20000000000 */
[----:B------:R-:W-:Y:S01]  /*15c0*/  ISETP.GE.AND P5, PT, R44, 0x4d8, PT ;  /* 0x000004d82c00780c */ /* 0x000fe20003fa6270 */
[----:B0-----:R-:W-:Y:S01]  /*15d0*/  FMUL R44, R46, R41 ;  /* 0x000000292e2c7220 */ /* 0x001fe20000400000 */
[----:B------:R-:W-:Y:S01]  /*15e0*/  FADD R52, R19, -R52 ;  /* 0x8000003413347221 */ /* 0x000fe20000000000 */
[----:B-1----:R-:W-:Y:S01]  /*15f0*/  FMUL R41, R40, R43 ;  /* 0x0000002b28297220 */ /* 0x002fe20000400000 */
[----:B------:R-:W-:Y:S01]  /*1600*/  FADD R46, R18, -R57 ;  /* 0x80000039122e7221 */ /* 0x000fe20000000000 */
[----:B-----5:R-:W-:Y:S01]  /*1610*/  FADD R43, R17, -R56 ;  /* 0x80000038112b7221 */ /* 0x020fe20000000000 */
[----:B------:R-:W-:Y:S01]  /*1620*/  ISETP.GE.U32.AND P3, PT, R60, 0xd8, PT ;  /* 0x000000d83c00780c */ /* 0x000fe20003f66070 */
[----:B---3--:R-:W-:Y:S01]  /*1630*/  FMUL R45, R42, R45 ;  /* 0x0000002d2a2d7220 */ /* 0x008fe20000400000 */
[----:B------:R-:W-:Y:S01]  /*1640*/  FMUL R41, R41, R46 ;  /* 0x0000002e29297220 */ /* 0x000fe20000400000 */
[----:B------:R-:W-:-:S02]  /*1650*/  FMUL R44, R44, R43 ;  /* 0x0000002b2c2c7220 */ /* 0x000fc40000400000 */
[----:B------:R-:W-:Y:S01]  /*1660*/  FMUL R40, R45, R52 ;  /* 0x000000342d287220 */ /* 0x000fe20000400000 */
[----:B------:R-:W-:Y:S02]  /*1670*/  SEL R20, R20, RZ, P6 ;  /* 0x000000ff14147207 */ /* 0x000fe40003000000 */
[----:B------:R-:W-:Y:S02]  /*1680*/  SEL R23, R23, RZ, P6 ;  /* 0x000000ff17177207 */ /* 0x000fe40003000000 */
[----:B------:R-:W-:Y:S02]  /*1690*/  SEL R22, R22, RZ, P6 ;  /* 0x000000ff16167207 */ /* 0x000fe40003000000 */
[----:B------:R-:W-:Y:S02]  /*16a0*/  SEL R21, R21, RZ, P6 ;  /* 0x000000ff15157207 */ /* 0x000fe40003000000 */
[----:B------:R-:W-:Y:S02]  /*16b0*/  @!P5 FSEL R20, R61, RZ, !P3 ;  /* 0x000000ff3d14d208 */ /* 0x000fe40005800000 */
[----:B------:R-:W-:-:S02]  /*16c0*/  @!P5 FSEL R23, R64, RZ, !P3 ;  /* 0x000000ff4017d208 */ /* 0x000fc40005800000 */
[----:B------:R-:W-:Y:S02]  /*16d0*/  @!P5 FSEL R22, R63, RZ, !P3 ;  /* 0x000000ff3f16d208 */ /* 0x000fe40005800000 */
[----:B------:R-:W-:Y:S01]  /*16e0*/  @!P5 FSEL R21, R62, RZ, !P3 ;  /* 0x000000ff3e15d208 */ /* 0x000fe20005800000 */
[----:B----4-:R-:W-:-:S04]  /*16f0*/  FADD R48, R16, -R59 ;  /* 0x8000003b10307221 */ /* 0x010fc80000000000 */
[----:B------:R-:W-:Y:S01]  /*1700*/  FMUL R55, R55, R48 ;  /* 0x0000003037377220 */ /* 0x000fe20000400000 */
[----:B------:R-:W-:Y:S01]  /*1710*/  FFMA R30, R44, R30, R37 ;  /* 0x0000001e2c1e7223 */ /* 0x000fe20000000025 */
[----:B------:R-:W-:Y:S01]  /*1720*/  FFMA R32, R40, R32, R39 ;  /* 0x0000002028207223 */ /* 0x000fe20000000027 */
[----:B------:R-:W-:Y:S01]  /*1730*/  FFMA R31, R41, R31, R38 ;  /* 0x0000001f291f7223 */ /* 0x000fe20000000026 */
[----:B------:R-:W-:Y:S01]  /*1740*/  FFMA R53, R55, R53, R54 ;  /* 0x0000003537357223 */ /* 0x000fe20000000036 */
[----:B--2---:R-:W-:Y:S02]  /*1750*/  SEL R42, R24, RZ, P4 ;  /* 0x000000ff182a7207 */ /* 0x004fe40002000000 */
[----:B------:R-:W-:Y:S02]  /*1760*/  SEL R43, R25, RZ, P4 ;  /* 0x000000ff192b7207 */ /* 0x000fe40002000000 */
[----:B------:R-:W-:Y:S01]  /*1770*/  SEL R46, R26, RZ, P4 ;  /* 0x000000ff1a2e7207 */ /* 0x000fe20002000000 */
[----:B------:R-:W0:Y:S01]  /*1780*/  LDC.64 R24, c[0x0][0x258] ;  /* 0x00009600ff187b82 */ /* 0x000e220000000a00 */
[----:B------:R-:W-:Y:S01]  /*1790*/  SEL R45, R27, RZ, P4 ;  /* 0x000000ff1b2d7207 */ /* 0x000fe20002000000 */
[----:B------:R-:W-:Y:S01]  /*17a0*/  @!P2 FADD R20, R42, R5 ;  /* 0x000000052a14a221 */ /* 0x000fe20000000000 */
[----:B------:R-:W-:Y:S01]  /*17b0*/  @!P2 FADD R21, R43, R4 ;  /* 0x000000042b15a221 */ /* 0x000fe20000000000 */
[----:B------:R-:W-:-:S04]  /*17c0*/  @!P2 FADD R22, R46, R3 ;  /* 0x000000032e16a221 */ /* 0x000fc80000000000 */
[----:B------:R-:W1:Y:S01]  /*17d0*/  LDC.64 R26, c[0x0][0x250] ;  /* 0x00009400ff1a7b82 */ /* 0x000e620000000a00 */
[----:B------:R-:W-:Y:S01]  /*17e0*/  @!P2 FADD R23, R45, R2 ;  /* 0x000000022d17a221 */ /* 0x000fe20000000000 */
[----:B------:R-:W-:Y:S01]  /*17f0*/  FADD R13, R20, -R13 ;  /* 0x8000000d140d7221 */ /* 0x000fe20000000000 */
[----:B------:R-:W-:Y:S01]  /*1800*/  FADD R7, R22, -R7 ;  /* 0x8000000716077221 */ /* 0x000fe20000000000 */
[----:B------:R-:W-:Y:S01]  /*1810*/  FADD R8, R21, -R8 ;  /* 0x8000000815087221 */ /* 0x000fe20000000000 */
[----:B------:R-:W-:Y:S01]  /*1820*/  FADD R6, R23, -R6 ;  /* 0x8000000617067221 */ /* 0x000fe20000000000 */
[----:B------:R-:W-:Y:S01]  /*1830*/  FMUL R12, R12, R13 ;  /* 0x0000000d0c0c7220 */ /* 0x000fe20000400000 */
[----:B------:R-:W-:Y:S01]  /*1840*/  FMUL R10, R10, R7 ;  /* 0x000000070a0a7220 */ /* 0x000fe20000400000 */
[----:B------:R-:W-:Y:S01]  /*1850*/  FMUL R9, R9, R8 ;  /* 0x0000000809097220 */ /* 0x000fe20000400000 */
[----:B------:R-:W-:Y:S01]  /*1860*/  FMUL R11, R11, R6 ;  /* 0x000000060b0b7220 */ /* 0x000fe20000400000 */
[----:B------:R-:W-:Y:S01]  /*1870*/  FFMA R12, R12, R14, R33 ;  /* 0x0000000e0c0c7223 */ /* 0x000fe20000000021 */
[----:B------:R-:W-:Y:S01]  /*1880*/  FFMA R10, R10, R28, R35 ;  /* 0x0000001c0a0a7223 */ /* 0x000fe20000000023 */
[----:B------:R-:W-:Y:S01]  /*1890*/  FFMA R9, R9, R15, R34 ;  /* 0x0000000f09097223 */ /* 0x000fe20000000022 */
[----:B------:R-:W-:-:S02]  /*18a0*/  FFMA R11, R11, R29, R36 ;  /* 0x0000001d0b0b7223 */ /* 0x000fc40000000024 */
[----:B------:R-:W-:Y:S02]  /*18b0*/  FSETP.GEU.AND P5, PT, R12, RZ, PT ;  /* 0x000000ff0c00720b */ /* 0x000fe40003fae000 */
[----:B------:R-:W-:Y:S02]  /*18c0*/  FSETP.GEU.AND P3, PT, R10, RZ, PT ;  /* 0x000000ff0a00720b */ /* 0x000fe40003f6e000 */
[----:B------:R-:W-:Y:S02]  /*18d0*/  FSETP.GEU.AND P2, PT, R11, RZ, PT ;  /* 0x000000ff0b00720b */ /* 0x000fe40003f4e000 */
[----:B------:R-:W-:Y:S01]  /*18e0*/  FSETP.GEU.AND P4, PT, R9, RZ, PT ;  /* 0x000000ff0900720b */ /* 0x000fe20003f8e000 */
[----:B0-----:R-:W-:Y:S01]  /*18f0*/  IMAD.WIDE R24, R0, 0x4, R24 ;  /* 0x0000000400187825 */ /* 0x001fe200078e0218 */
[----:B------:R-:W-:Y:S02]  /*1900*/  SEL R7, R11, RZ, P2 ;  /* 0x000000ff0b077207 */ /* 0x000fe40001000000 */
[----:B------:R-:W-:Y:S01]  /*1910*/  SEL R6, R10, RZ, P3 ;  /* 0x000000ff0a067207 */ /* 0x000fe20001800000 */
[----:B-1----:R-:W-:Y:S01]  /*1920*/  IMAD.WIDE R26, R0, 0x4, R26 ;  /* 0x00000004001a7825 */ /* 0x002fe200078e021a */
[----:B------:R-:W-:-:S02]  /*1930*/  SEL R5, R9, RZ, P4 ;  /* 0x000000ff09057207 */ /* 0x000fc40002000000 */
[----:B------:R-:W-:Y:S02]  /*1940*/  SEL R4, R12, RZ, P5 ;  /* 0x000000ff0c047207 */ /* 0x000fe40002800000 */
[----:B------:R0:W-:Y:S01]  /*1950*/  @!P1 STG.E.128 desc[UR4][R26.64], R20 ;  /* 0x000000141a009986 */ /* 0x0001e2000c101d04 */
[----:B------:R-:W-:-:S03]  /*1960*/  FSETP.GEU.AND P2, PT, R31, RZ, PT ;  /* 0x000000ff1f00720b */ /* 0x000fc60003f4e000 */
[----:B------:R0:W-:Y:S01]  /*1970*/  @!P0 STG.E.128 desc[UR4][R26.64+0x800], R16 ;  /* 0x000800101a008986 */ /* 0x0001e2000c101d04 */
[----:B------:R-:W-:Y:S02]  /*1980*/  FSETP.GEU.AND P3, PT, R30, RZ, PT ;  /* 0x000000ff1e00720b */ /* 0x000fe40003f6e000 */
[----:B------:R-:W-:Y:S01]  /*1990*/  FSETP.GEU.AND P4, PT, R53, RZ, PT ;  /* 0x000000ff3500720b */ /* 0x000fe20003f8e000 */
[----:B------:R0:W-:Y:S01]  /*19a0*/  @!P1 STG.E.128 desc[UR4][R24.64], R4 ;  /* 0x0000000418009986 */ /* 0x0001e2000c101d04 */
[C---:B------:R-:W-:Y:S02]  /*19b0*/  FSETP.GEU.AND P1, PT, R32.reuse, RZ, PT ;  /* 0x000000ff2000720b */ /* 0x040fe40003f2e000 */
[----:B------:R-:W-:Y:S02]  /*19c0*/  SEL R10, R31, RZ, P2 ;  /* 0x000000ff1f0a7207 */ /* 0x000fe40001000000 */
[----:B------:R-:W-:Y:S02]  /*19d0*/  SEL R11, R32, RZ, P1 ;  /* 0x000000ff200b7207 */ /* 0x000fe40000800000 */
[----:B------:R-:W-:-:S02]  /*19e0*/  SEL R9, R30, RZ, P3 ;  /* 0x000000ff1e097207 */ /* 0x000fc40001800000 */
[----:B------:R-:W-:Y:S01]  /*19f0*/  SEL R8, R53, RZ, P4 ;  /* 0x000000ff35087207 */ /* 0x000fe20002000000 */
[----:B0-----:R-:W-:Y:S06]  /*1a00*/  @P0 EXIT ;  /* 0x000000000000094d */ /* 0x001fec0003800000 */
[----:B------:R-:W-:Y:S01]  /*1a10*/  STG.E.128 desc[UR4][R24.64+0x800], R8 ;  /* 0x0008000818007986 */ /* 0x000fe2000c101d04 */
[----:B------:R-:W-:Y:S05]  /*1a20*/  EXIT ;  /* 0x000000000000794d */ /* 0x000fea0003800000 */
.L_x_0:
[----:B------:R-:W-:-:S00]  /*1a30*/  BRA `(.L_x_0) ;  /* 0xfffffffc00fc7947 */ /* 0x000fc0000383ffff */
[----:B------:R-:W-:-:S00]  /*1a40*/  NOP ;  /* 0x0000000000007918 */ /* 0x000fc00000000000 */
        /* <DEDUP_REMOVED lines=11> */
.L_x_1:


//--------------------- .nv.global.init           --------------------------
	.section	.nv.global.init,"aw",@progbits
.nv.global.init:
	.type		_$_str,@object
	.size		_$_str,(_$_str_$_2 - _$_str)
_$_str:
        /*0000*/ 	.byte	0x5f, 0x5f, 0x43, 0x55, 0x44, 0x41, 0x5f, 0x46, 0x54, 0x5a, 0x00
	.type		_$_str_$_2,@object
	.size		_$_str_$_2,(.L_1 - _$_str_$_2)
_$_str_$_2:
        /*000b*/ 	.byte	0x5f, 0x5f, 0x43, 0x55, 0x44, 0x41, 0x5f, 0x50, 0x52, 0x45, 0x43, 0x5f, 0x53, 0x51, 0x52, 0x54
        /*001b*/ 	.byte	0x00
.L_1:


//--------------------- .nv.constant0.triton_poi_fused__native_batch_norm_legit_no_training_cat_relu_29 --------------------------
	.section	.nv.constant0.triton_poi_fused__native_batch_norm_legit_no_training_cat_relu_29,"a",@progbits
	.sectionflags	@""
	.align	4
.nv.constant0.triton_poi_fused__native_batch_norm_legit_no_training_cat_relu_29:
	.zero		612
